//
// Generated by NVIDIA NVVM Compiler
//
// Compiler Build ID: CL-36424714
// Cuda compilation tools, release 13.0, V13.0.88
// Based on NVVM 20.0.0
//

.version 9.0
.target sm_100
.address_size 64

	// .globl	_Z9vectorAddPiS_S_i
.extern .func  (.param .b32 func_retval0) vprintf
(
	.param .b64 vprintf_param_0,
	.param .b64 vprintf_param_1
)
;
.global .align 1 .b8 $str[23] = {72, 101, 108, 108, 111, 32, 87, 111, 114, 108, 100, 32, 102, 114, 111, 109, 32, 71, 80, 85, 33, 10};

.visible .entry _Z9vectorAddPiS_S_i(
	.param .u64 .ptr .align 1 _Z9vectorAddPiS_S_i_param_0,
	.param .u64 .ptr .align 1 _Z9vectorAddPiS_S_i_param_1,
	.param .u64 .ptr .align 1 _Z9vectorAddPiS_S_i_param_2,
	.param .u32 _Z9vectorAddPiS_S_i_param_3
)
{
	.reg .b32 	%r<3>;
	.reg .b64 	%rd<3>;

	mov.u64 	%rd1, $str;
	cvta.global.u64 	%rd2, %rd1;
	{ // callseq 0, 0
	.param .b64 param0;
	st.param.b64 	[param0], %rd2;
	.param .b64 param1;
	st.param.b64 	[param1], 0;
	.param .b32 retval0;
	call.uni (retval0), 
	vprintf, 
	(
	param0, 
	param1
	);
	ld.param.b32 	%r1, [retval0];
	} // callseq 0
	ret;

}


// ===== COMPILED SASS (sm_100) =====

	.target	sm_100

	.elftype	@"ET_EXEC"


//--------------------- .note.nv.tkinfo           --------------------------
	.section	.note.nv.tkinfo,"",@"SHT_NOTE"
	.sectionflags	@"SHF_NOTE_NV_TKINFO"
	.tkinfo
        /*0018*/ 	.word	0x00000002
        /*0030*/ 	.string	""
        /*0030*/ 	.string	"ptxas"
        /*0030*/ 	.string	"Cuda compilation tools, release 13.0, V13.0.88"
        /*0030*/ 	.string	"Build cuda_13.0.r13.0/compiler.36424714_0"
        /*0030*/ 	.string	"-arch sm_100 -m 64 "



//--------------------- .note.nv.cuinfo           --------------------------
	.section	.note.nv.cuinfo,"",@"SHT_NOTE"
	.sectionflags	@"SHF_NOTE_NV_CUINFO"
        /*0018*/ 	.short	0x0002
        /*001a*/ 	.short	0x0064
        /*001c*/ 	.short	0x0082
	.zero		2


//--------------------- .nv.info                  --------------------------
	.section	.nv.info,"",@"SHT_CUDA_INFO"
	.align	4


	//----- nvinfo : EIATTR_REGCOUNT
	.align		4
        /*0000*/ 	.byte	0x04, 0x2f
        /*0002*/ 	.short	(.L_2 - .L_1)
	.align		4
.L_1:
        /*0004*/ 	.word	index@(_Z9vectorAddPiS_S_i)
        /*0008*/ 	.word	0x00000018


	//----- nvinfo : EIATTR_FRAME_SIZE
	.align		4
.L_2:
        /*000c*/ 	.byte	0x04, 0x11
        /*000e*/ 	.short	(.L_4 - .L_3)
	.align		4
.L_3:
        /*0010*/ 	.word	index@(_Z9vectorAddPiS_S_i)
        /*0014*/ 	.word	0x00000000


	//----- nvinfo : EIATTR_MIN_STACK_SIZE
	.align		4
.L_4:
        /*0018*/ 	.byte	0x04, 0x12
        /*001a*/ 	.short	(.L_6 - .L_5)
	.align		4
.L_5:
        /*001c*/ 	.word	index@(_Z9vectorAddPiS_S_i)
        /*0020*/ 	.word	0x00000000
.L_6:


//--------------------- .nv.compat                --------------------------
	.section	.nv.compat,"",@"SHT_CUDA_COMPAT_INFO"
	.align	4
        /*0000*/ 	.byte	0x02, 0x09, 0x00, 0x00, 0x02, 0x02, 0x01, 0x00, 0x02, 0x05, 0x05, 0x00, 0x03, 0x07, 0x01, 0x01
        /*0010*/ 	.byte	0x02, 0x03, 0x00, 0x00, 0x02, 0x06, 0x01, 0x00, 0x04, 0x0b, 0x08, 0x00, 0x09, 0x00, 0x00, 0x00
        /*0020*/ 	.byte	0x00, 0x00, 0x00, 0x00


//--------------------- .nv.info._Z9vectorAddPiS_S_i --------------------------
	.section	.nv.info._Z9vectorAddPiS_S_i,"",@"SHT_CUDA_INFO"
	.sectionflags	@""
	.align	4


	//----- nvinfo : EIATTR_CUDA_API_VERSION
	.align		4
        /*0000*/ 	.byte	0x04, 0x37
        /*0002*/ 	.short	(.L_8 - .L_7)
.L_7:
        /*0004*/ 	.word	0x00000082


	//----- nvinfo : EIATTR_KPARAM_INFO
	.align		4
.L_8:
        /*0008*/ 	.byte	0x04, 0x17
        /*000a*/ 	.short	(.L_10 - .L_9)
.L_9:
        /*000c*/ 	.word	0x00000000
        /*0010*/ 	.short	0x0003
        /*0012*/ 	.short	0x0018
        /*0014*/ 	.byte	0x00, 0xf0, 0x11, 0x00


	//----- nvinfo : EIATTR_KPARAM_INFO
	.align		4
.L_10:
        /*0018*/ 	.byte	0x04, 0x17
        /*001a*/ 	.short	(.L_12 - .L_11)
.L_11:
        /*001c*/ 	.word	0x00000000
        /*0020*/ 	.short	0x0002
        /*0022*/ 	.short	0x0010
        /*0024*/ 	.byte	0x00, 0xf5, 0x21, 0x00


	//----- nvinfo : EIATTR_KPARAM_INFO
	.align		4
.L_12:
        /*0028*/ 	.byte	0x04, 0x17
        /*002a*/ 	.short	(.L_14 - .L_13)
.L_13:
        /*002c*/ 	.word	0x00000000
        /*0030*/ 	.short	0x0001
        /*0032*/ 	.short	0x0008
        /*0034*/ 	.byte	0x00, 0xf5, 0x21, 0x00


	//----- nvinfo : EIATTR_KPARAM_INFO
	.align		4
.L_14:
        /*0038*/ 	.byte	0x04, 0x17
        /*003a*/ 	.short	(.L_16 - .L_15)
.L_15:
        /*003c*/ 	.word	0x00000000
        /*0040*/ 	.short	0x0000
        /*0042*/ 	.short	0x0000
        /*0044*/ 	.byte	0x00, 0xf5, 0x21, 0x00


	//----- nvinfo : EIATTR_SPARSE_MMA_MASK
	.align		4
.L_16:
        /*0048*/ 	.byte	0x03, 0x50
        /*004a*/ 	.short	0x0000


	//----- nvinfo : EIATTR_MAXREG_COUNT
	.align		4
        /*004c*/ 	.byte	0x03, 0x1b
        /*004e*/ 	.short	0x00ff


	//----- nvinfo : EIATTR_EXTERNS
	.align		4
        /*0050*/ 	.byte	0x04, 0x0f
        /*0052*/ 	.short	(.L_18 - .L_17)


	//   ....[0]....
	.align		4
.L_17:
        /*0054*/ 	.word	index@(vprintf)


	//----- nvinfo : EIATTR_MERCURY_ISA_VERSION
	.align		4
.L_18:
        /*0058*/ 	.byte	0x03, 0x5f
        /*005a*/ 	.short	0x0101


	//----- nvinfo : EIATTR_VRC_CTA_INIT_COUNT
	.align		4
        /*005c*/ 	.byte	0x02, 0x4a
	.zero		1
	.zero		1


	//----- nvinfo : EIATTR_SYSCALL_OFFSETS
	.align		4
        /*0060*/ 	.byte	0x04, 0x46
        /*0062*/ 	.short	(.L_20 - .L_19)


	//   ....[0]....
.L_19:
        /*0064*/ 	.word	0x00000080


	//----- nvinfo : EIATTR_EXIT_INSTR_OFFSETS
	.align		4
.L_20:
        /*0068*/ 	.byte	0x04, 0x1c
        /*006a*/ 	.short	(.L_22 - .L_21)


	//   ....[0]....
.L_21:
        /*006c*/ 	.word	0x00000090


	//----- nvinfo : EIATTR_CBANK_PARAM_SIZE
	.align		4
.L_22:
        /*0070*/ 	.byte	0x03, 0x19
        /*0072*/ 	.short	0x001c


	//----- nvinfo : EIATTR_PARAM_CBANK
	.align		4
        /*0074*/ 	.byte	0x04, 0x0a
        /*0076*/ 	.short	(.L_24 - .L_23)
	.align		4
.L_23:
        /*0078*/ 	.word	index@(.nv.constant0._Z9vectorAddPiS_S_i)
        /*007c*/ 	.short	0x0380
        /*007e*/ 	.short	0x001c


	//----- nvinfo : EIATTR_SW_WAR
	.align		4
.L_24:
        /*0080*/ 	.byte	0x04, 0x36
        /*0082*/ 	.short	(.L_26 - .L_25)
.L_25:
        /*0084*/ 	.word	0x00000008
.L_26:


//--------------------- .nv.callgraph             --------------------------
	.section	.nv.callgraph,"",@"SHT_CUDA_CALLGRAPH"
	.align	4
	.sectionentsize	8
	.align		4
        /*0000*/ 	.word	0x00000000
	.align		4
        /*0004*/ 	.word	0xffffffff
	.align		4
        /*0008*/ 	.word	index@(_Z9vectorAddPiS_S_i)
	.align		4
        /*000c*/ 	.word	index@(vprintf)
	.align		4
        /*0010*/ 	.word	0x00000000
	.align		4
        /*0014*/ 	.word	0xfffffffe
	.align		4
        /*0018*/ 	.word	0x00000000
	.align		4
        /*001c*/ 	.word	0xfffffffd
	.align		4
        /*0020*/ 	.word	0x00000000
	.align		4
        /*0024*/ 	.word	0xfffffffc


//--------------------- .nv.constant4             --------------------------
	.section	.nv.constant4,"a",@progbits
	.align	8
	.align		8
.nv.constant4:
        /*0000*/ 	.dword	vprintf
	.align		8
        /*0008*/ 	.dword	$str


//--------------------- .text._Z9vectorAddPiS_S_i --------------------------
	.section	.text._Z9vectorAddPiS_S_i,"ax",@progbits
	.align	128
        .global         _Z9vectorAddPiS_S_i
        .type           _Z9vectorAddPiS_S_i,@function
        .size           _Z9vectorAddPiS_S_i,(.L_x_2 - _Z9vectorAddPiS_S_i)
        .other          _Z9vectorAddPiS_S_i,@"STO_CUDA_ENTRY STV_DEFAULT"
_Z9vectorAddPiS_S_i:
.text._Z9vectorAddPiS_S_i:
[----:B------:R-:W0:Y:S01]  /*0000*/  LDC R1, c[0x0][0x37c] ;  /* 0x0000df00ff017b82 */ /* 0x000e220000000800 */
[----:B------:R-:W-:Y:S01]  /*0010*/  MOV R0, 0x0 ;  /* 0x0000000000007802 */ /* 0x000fe20000000f00 */
[----:B------:R-:W1:Y:S01]  /*0020*/  LDCU.64 UR4, c[0x4][0x8] ;  /* 0x01000100ff0477ac */ /* 0x000e620008000a00 */
[----:B------:R-:W-:-:S05]  /*0030*/  CS2R R6, SRZ ;  /* 0x0000000000067805 */ /* 0x000fca000001ff00 */
[----:B------:R2:W3:Y:S01]  /*0040*/  LDC.64 R2, c[0x4][R0] ;  /* 0x0100000000027b82 */ /* 0x0004e20000000a00 */
[----:B-1----:R-:W-:Y:S02]  /*0050*/  IMAD.U32 R4, RZ, RZ, UR4 ;  /* 0x00000004ff047e24 */ /* 0x002fe4000f8e00ff */
[----:B--2---:R-:W-:-:S07]  /*0060*/  IMAD.U32 R5, RZ, RZ, UR5 ;  /* 0x00000005ff057e24 */ /* 0x004fce000f8e00ff */
[----:B------:R-:W-:-:S07]  /*0070*/  LEPC R20, `(.L_x_0) ;  /* 0x000000001014794e */ /* 0x000fce0000000000 */
[----:B0--3--:R-:W-:Y:S05]  /*0080*/  CALL.ABS.NOINC R2 ;  /* 0x0000000002007343 */ /* 0x009fea0003c00000 */
.L_x_0:
[----:B------:R-:W-:Y:S05]  /*0090*/  EXIT ;  /* 0x000000000000794d */ /* 0x000fea0003800000 */
.L_x_1:
[----:B------:R-:W-:-:S00]  /*00a0*/  BRA `(.L_x_1) ;  /* 0xfffffffc00fc7947 */ /* 0x000fc0000383ffff */
[----:B------:R-:W-:-:S00]  /*00b0*/  NOP ;  /* 0x0000000000007918 */ /* 0x000fc00000000000 */
        /* <DEDUP_REMOVED lines=12> */
.L_x_2:


//--------------------- .nv.global.init           --------------------------
	.section	.nv.global.init,"aw",@progbits
.nv.global.init:
	.type		$str,@object
	.size		$str,(.L_0 - $str)
$str:
        /*0000*/ 	.byte	0x48, 0x65, 0x6c, 0x6c, 0x6f, 0x20, 0x57, 0x6f, 0x72, 0x6c, 0x64, 0x20, 0x66, 0x72, 0x6f, 0x6d
        /*0010*/ 	.byte	0x20, 0x47, 0x50, 0x55, 0x21, 0x0a, 0x00
.L_0:


//--------------------- .nv.shared.reserved.0     --------------------------
	.section	.nv.shared.reserved.0,"aw",@nobits
	.weak		__nv_reservedSMEM_offset_0_alias
	.size		__nv_reservedSMEM_offset_0_alias, 0, 64
	.other		__nv_reservedSMEM_offset_0_alias,@"STO_CUDA_RESERVED_SHARED STV_DEFAULT"
__nv_reservedSMEM_offset_0_alias:
	.zero		0
	.zero		64


//--------------------- .nv.constant0._Z9vectorAddPiS_S_i --------------------------
	.section	.nv.constant0._Z9vectorAddPiS_S_i,"a",@progbits
	.sectionflags	@""
	.align	4
.nv.constant0._Z9vectorAddPiS_S_i:
	.zero		924


//--------------------- SYMBOLS --------------------------

	.type		.nv.reservedSmem.offset0,@object
	.size		.nv.reservedSmem.offset0,0x4
	.type		vprintf,@function
